	.headerflags	@"EF_CUDA_TEXMODE_UNIFIED EF_CUDA_64BIT_ADDRESS EF_CUDA_ACCELERATORS EF_CUDA_SM90 EF_CUDA_VIRTUAL_SM(EF_CUDA_SM90)"
	.elftype	@"ET_EXEC"


//--------------------- .nv.info                  --------------------------
	.section	.nv.info,"",@"SHT_CUDA_INFO"
	.align	4


	//----- nvinfo : EIATTR_REGCOUNT
	.align		4
        /*0000*/ 	.byte	0x04, 0x2f
        /*0002*/ 	.short	(.L_3 - .L_2)
	.align		4
.L_2:
        /*0004*/ 	.word	index@(triton_poi_fused__native_batch_norm_legit_no_training_relu_0)
        /*0008*/ 	.word	0x00000010


	//----- nvinfo : EIATTR_MIN_STACK_SIZE
	.align		4
.L_3:
        /*000c*/ 	.byte	0x04, 0x12
        /*000e*/ 	.short	(.L_5 - .L_4)
	.align		4
.L_4:
        /*0010*/ 	.word	index@(triton_poi_fused__native_batch_norm_legit_no_training_relu_0)
        /*0014*/ 	.word	0x00000000


	//----- nvinfo : EIATTR_FRAME_SIZE
	.align		4
.L_5:
        /*0018*/ 	.byte	0x04, 0x11
        /*001a*/ 	.short	(.L_7 - .L_6)
	.align		4
.L_6:
        /*001c*/ 	.word	index@(triton_poi_fused__native_batch_norm_legit_no_training_relu_0)
        /*0020*/ 	.word	0x00000000


	//----- nvinfo : EIATTR_MIN_STACK_SIZE
	.align		4
.L_7:
        /*0024*/ 	.byte	0x04, 0x12
        /*0026*/ 	.short	(.L_9 - .L_8)
	.align		4
.L_8:
        /*0028*/ 	.word	index@(triton_poi_fused__native_batch_norm_legit_no_training_relu_0)
        /*002c*/ 	.word	0x00000000
.L_9:


//--------------------- .nv.info.triton_poi_fused__native_batch_norm_legit_no_training_relu_0 --------------------------
	.section	.nv.info.triton_poi_fused__native_batch_norm_legit_no_training_relu_0,"",@"SHT_CUDA_INFO"
	.sectionflags	@""
	.align	4


	//----- nvinfo : EIATTR_CUDA_API_VERSION
	.align		4
        /*0000*/ 	.byte	0x04, 0x37
        /*0002*/ 	.short	(.L_11 - .L_10)
.L_10:
        /*0004*/ 	.word	0x0000007c


	//----- nvinfo : EIATTR_KPARAM_INFO
	.align		4
.L_11:
        /*0008*/ 	.byte	0x04, 0x17
        /*000a*/ 	.short	(.L_13 - .L_12)
.L_12:
        /*000c*/ 	.word	0x00000000
        /*0010*/ 	.short	0x0006
        /*0012*/ 	.short	0x0030
        /*0014*/ 	.byte	0x00, 0xf0, 0x11, 0x00


	//----- nvinfo : EIATTR_KPARAM_INFO
	.align		4
.L_13:
        /*0018*/ 	.byte	0x04, 0x17
        /*001a*/ 	.short	(.L_15 - .L_14)
.L_14:
        /*001c*/ 	.word	0x00000000
        /*0020*/ 	.short	0x0005
        /*0022*/ 	.short	0x0028
        /*0024*/ 	.byte	0x00, 0xf4, 0x21, 0x00


	//----- nvinfo : EIATTR_KPARAM_INFO
	.align		4
.L_15:
        /*0028*/ 	.byte	0x04, 0x17
        /*002a*/ 	.short	(.L_17 - .L_16)
.L_16:
        /*002c*/ 	.word	0x00000000
        /*0030*/ 	.short	0x0004
        /*0032*/ 	.short	0x0020
        /*0034*/ 	.byte	0x00, 0xf4, 0x21, 0x00


	//----- nvinfo : EIATTR_KPARAM_INFO
	.align		4
.L_17:
        /*0038*/ 	.byte	0x04, 0x17
        /*003a*/ 	.short	(.L_19 - .L_18)
.L_18:
        /*003c*/ 	.word	0x00000000
        /*0040*/ 	.short	0x0003
        /*0042*/ 	.short	0x0018
        /*0044*/ 	.byte	0x00, 0xf4, 0x21, 0x00


	//----- nvinfo : EIATTR_KPARAM_INFO
	.align		4
.L_19:
        /*0048*/ 	.byte	0x04, 0x17
        /*004a*/ 	.short	(.L_21 - .L_20)
.L_20:
        /*004c*/ 	.word	0x00000000
        /*0050*/ 	.short	0x0002
        /*0052*/ 	.short	0x0010
        /*0054*/ 	.byte	0x00, 0xf4, 0x21, 0x00


	//----- nvinfo : EIATTR_KPARAM_INFO
	.align		4
.L_21:
        /*0058*/ 	.byte	0x04, 0x17
        /*005a*/ 	.short	(.L_23 - .L_22)
.L_22:
        /*005c*/ 	.word	0x00000000
        /*0060*/ 	.short	0x0001
        /*0062*/ 	.short	0x0008
        /*0064*/ 	.byte	0x00, 0xf4, 0x21, 0x00


	//----- nvinfo : EIATTR_KPARAM_INFO
	.align		4
.L_23:
        /*0068*/ 	.byte	0x04, 0x17
        /*006a*/ 	.short	(.L_25 - .L_24)
.L_24:
        /*006c*/ 	.word	0x00000000
        /*0070*/ 	.short	0x0000
        /*0072*/ 	.short	0x0000
        /*0074*/ 	.byte	0x00, 0xf4, 0x21, 0x00


	//----- nvinfo : EIATTR_SPARSE_MMA_MASK
	.align		4
.L_25:
        /*0078*/ 	.byte	0x03, 0x50
        /*007a*/ 	.short	0x0000


	//----- nvinfo : EIATTR_MAXREG_COUNT
	.align		4
        /*007c*/ 	.byte	0x03, 0x1b
        /*007e*/ 	.short	0x00ff


	//----- nvinfo : EIATTR_EXIT_INSTR_OFFSETS
	.align		4
        /*0080*/ 	.byte	0x04, 0x1c
        /*0082*/ 	.short	(.L_27 - .L_26)


	//   ....[0]....
.L_26:
        /*0084*/ 	.word	0x000002d0


	//----- nvinfo : EIATTR_REQNTID
	.align		4
.L_27:
        /*0088*/ 	.byte	0x04, 0x10
        /*008a*/ 	.short	(.L_29 - .L_28)
.L_28:
        /*008c*/ 	.word	0x00000080
        /*0090*/ 	.word	0x00000001
        /*0094*/ 	.word	0x00000001


	//----- nvinfo : EIATTR_CBANK_PARAM_SIZE
	.align		4
.L_29:
        /*0098*/ 	.byte	0x03, 0x19
        /*009a*/ 	.short	0x0034


	//----- nvinfo : EIATTR_PARAM_CBANK
	.align		4
        /*009c*/ 	.byte	0x04, 0x0a
        /*009e*/ 	.short	(.L_31 - .L_30)
	.align		4
.L_30:
        /*00a0*/ 	.word	index@(.nv.constant0.triton_poi_fused__native_batch_norm_legit_no_training_relu_0)
        /*00a4*/ 	.short	0x0210
        /*00a6*/ 	.short	0x0034


	//----- nvinfo : EIATTR_SW_WAR
	.align		4
.L_31:
        /*00a8*/ 	.byte	0x04, 0x36
        /*00aa*/ 	.short	(.L_33 - .L_32)
.L_32:
        /*00ac*/ 	.word	0x00000008
.L_33:


//--------------------- .nv.callgraph             --------------------------
	.section	.nv.callgraph,"",@"SHT_CUDA_CALLGRAPH"
	.align	4
	.sectionentsize	8
	.align		4
        /*0000*/ 	.word	0x00000000
	.align		4
        /*0004*/ 	.word	0xffffffff
	.align		4
        /*0008*/ 	.word	0x00000000
	.align		4
        /*000c*/ 	.word	0xfffffffe
	.align		4
        /*0010*/ 	.word	0x00000000
	.align		4
        /*0014*/ 	.word	0xfffffffd
	.align		4
        /*0018*/ 	.word	0x00000000
	.align		4
        /*001c*/ 	.word	0xfffffffc


//--------------------- .nv.constant4             --------------------------
	.section	.nv.constant4,"a",@progbits
	.align	8
	.align		8
.nv.constant4:
        /*0000*/ 	.dword	_$_str
	.align		8
        /*0008*/ 	.dword	_$_str_$_2


//--------------------- .text.triton_poi_fused__native_batch_norm_legit_no_training_relu_0 --------------------------
	.section	.text.triton_poi_fused__native_batch_norm_legit_no_training_relu_0,"ax",@progbits
	.align	128
        .global         triton_poi_fused__native_batch_norm_legit_no_training_relu_0
        .type           triton_poi_fused__native_batch_norm_legit_no_training_relu_0,@function
        .size           triton_poi_fused__native_batch_norm_legit_no_training_relu_0,(.L_x_1 - triton_poi_fused__native_batch_norm_legit_no_training_relu_0)
        .other          triton_poi_fused__native_batch_norm_legit_no_training_relu_0,@"STO_CUDA_ENTRY STV_DEFAULT"
triton_poi_fused__native_batch_norm_legit_no_training_relu_0:
.text.triton_poi_fused__native_batch_norm_legit_no_training_relu_0:
[----:B------:R-:W-:Y:S01]  /*0000*/  LDC R1, c[0x0][0x28] ;  /* 0x00000a00ff017b82 */ /* 0x000fe20000000800 */
[----:B------:R-:W1:Y:S07]  /*0010*/  S2R R0, SR_TID.X ;  /* 0x0000000000007919 */ /* 0x000e6e0000002100 */
[----:B------:R-:W2:Y:S01]  /*0020*/  LDC.64 R6, c[0x0][0x220] ;  /* 0x00008800ff067b82 */ /* 0x000ea20000000a00 */
[----:B------:R-:W-:Y:S01]  /*0030*/  ULDC.64 UR4, c[0x0][0x208] ;  /* 0x0000820000047ab9 */ /* 0x000fe20000000a00 */
[----:B------:R-:W3:Y:S06]  /*0040*/  S2R R3, SR_CTAID.X ;  /* 0x0000000000037919 */ /* 0x000eec0000002500 */
[----:B------:R-:W4:Y:S08]  /*0050*/  LDC.64 R4, c[0x0][0x218] ;  /* 0x00008600ff047b82 */ /* 0x000f300000000a00 */
[----:B------:R-:W5:Y:S08]  /*0060*/  LDC.64 R8, c[0x0][0x228] ;  /* 0x00008a00ff087b82 */ /* 0x000f700000000a00 */
[----:B------:R-:W5:Y:S01]  /*0070*/  LDC.64 R10, c[0x0][0x230] ;  /* 0x00008c00ff0a7b82 */ /* 0x000f620000000a00 */
[----:B-1----:R-:W-:-:S02]  /*0080*/  LOP3.LUT R0, R0, 0x7f, RZ, 0xc0, !PT ;  /* 0x0000007f00007812 */ /* 0x002fc400078ec0ff */
[----:B---3--:R-:W-:Y:S02]  /*0090*/  SHF.R.S32.HI R2, RZ, 0x18, R3 ;  /* 0x00000018ff027819 */ /* 0x008fe40000011403 */
[----:B------:R-:W-:Y:S02]  /*00a0*/  LEA R0, R3, R0, 0x7 ;  /* 0x0000000003007211 */ /* 0x000fe400078e38ff */
[----:B------:R-:W-:-:S04]  /*00b0*/  SGXT R3, R2, 0x1 ;  /* 0x000000010203781a */ /* 0x000fc80000000200 */
[----:B------:R-:W-:-:S04]  /*00c0*/  LEA.HI R3, R3, R0, RZ, 0xb ;  /* 0x0000000003037211 */ /* 0x000fc800078f58ff */
[----:B------:R-:W-:-:S04]  /*00d0*/  LOP3.LUT R3, R3, 0xfffff800, RZ, 0xc0, !PT ;  /* 0xfffff80003037812 */ /* 0x000fc800078ec0ff */
[----:B------:R-:W-:Y:S02]  /*00e0*/  IADD3 R13, R0, -R3, RZ ;  /* 0x80000003000d7210 */ /* 0x000fe40007ffe0ff */
[----:B------:R-:W1:Y:S03]  /*00f0*/  LDC.64 R2, c[0x0][0x210] ;  /* 0x00008400ff027b82 */ /* 0x000e660000000a00 */
[----:B--2---:R-:W-:-:S06]  /*0100*/  IMAD.WIDE R6, R13, 0x4, R6 ;  /* 0x000000040d067825 */ /* 0x004fcc00078e0206 */
[----:B------:R-:W2:Y:S01]  /*0110*/  LDG.E.EL R6, desc[UR4][R6.64] ;  /* 0x0000000406067981 */ /* 0x000ea2000c2e1900 */
[----:B----4-:R-:W-:-:S04]  /*0120*/  IMAD.WIDE R4, R13, 0x4, R4 ;  /* 0x000000040d047825 */ /* 0x010fc800078e0204 */
[C---:B-----5:R-:W-:Y:S02]  /*0130*/  IMAD.WIDE R8, R13.reuse, 0x4, R8 ;  /* 0x000000040d087825 */ /* 0x060fe400078e0208 */
[----:B------:R3:W4:Y:S02]  /*0140*/  LDG.E.EL R5, desc[UR4][R4.64] ;  /* 0x0000000404057981 */ /* 0x000724000c2e1900 */
[----:B0-----:R-:W-:Y:S02]  /*0150*/  IMAD.WIDE R10, R13, 0x4, R10 ;  /* 0x000000040d0a7825 */ /* 0x001fe400078e020a */
[----:B------:R-:W5:Y:S02]  /*0160*/  LDG.E.EL R8, desc[UR4][R8.64] ;  /* 0x0000000408087981 */ /* 0x000f64000c2e1900 */
[C---:B-1----:R-:W-:Y:S02]  /*0170*/  IMAD.WIDE R2, R0.reuse, 0x4, R2 ;  /* 0x0000000400027825 */ /* 0x042fe400078e0202 */
[----:B------:R-:W5:Y:S04]  /*0180*/  LDG.E.EL R11, desc[UR4][R10.64] ;  /* 0x000000040a0b7981 */ /* 0x000f68000c2e1900 */
[----:B------:R0:W4:Y:S01]  /*0190*/  LDG.E R12, desc[UR4][R2.64] ;  /* 0x00000004020c7981 */ /* 0x000122000c1e1900 */
[----:B---3--:R-:W-:Y:S01]  /*01a0*/  HFMA2.MMA R4, -RZ, RZ, 1.625, 0 ;  /* 0x3e800000ff047435 */ /* 0x008fe200000001ff */
[----:B0-----:R-:W0:Y:S02]  /*01b0*/  LDC.64 R2, c[0x0][0x238] ;  /* 0x00008e00ff027b82 */ /* 0x001e240000000a00 */
[----:B0-----:R-:W-:-:S04]  /*01c0*/  IMAD.WIDE R2, R0, 0x4, R2 ;  /* 0x0000000400027825 */ /* 0x001fc800078e0202 */
[----:B--2---:R-:W-:-:S04]  /*01d0*/  FADD R6, R6, 9.9999997473787516356e-06 ;  /* 0x3727c5ac06067421 */ /* 0x004fc80000000000 */
[----:B------:R-:W0:Y:S02]  /*01e0*/  MUFU.SQRT R7, R6 ;  /* 0x0000000600077308 */ /* 0x000e240000002000 */
[C---:B0-----:R-:W-:Y:S02]  /*01f0*/  FSETP.GT.AND P0, PT, R7.reuse, 8.50705917302346158658e+37, PT ;  /* 0x7e8000000700780b */ /* 0x041fe40003f04000 */
[----:B------:R-:W-:-:S11]  /*0200*/  FSETP.GEU.AND P1, PT, R7, 1.175494350822287508e-38, PT ;  /* 0x008000000700780b */ /* 0x000fd60003f2e000 */
[----:B------:R-:W-:-:S04]  /*0210*/  @P0 FMUL R7, R7, 0.25 ;  /* 0x3e80000007070820 */ /* 0x000fc80000400000 */
[----:B------:R-:W-:-:S06]  /*0220*/  @!P1 FMUL R7, R7, 16777216 ;  /* 0x4b80000007079820 */ /* 0x000fcc0000400000 */
[----:B------:R-:W0:Y:S01]  /*0230*/  MUFU.RCP R7, R7 ;  /* 0x0000000700077308 */ /* 0x000e220000001000 */
[----:B------:R-:W-:Y:S01]  /*0240*/  FSEL R4, R4, 1, P0 ;  /* 0x3f80000004047808 */ /* 0x000fe20000000000 */
[----:B----4-:R-:W-:-:S04]  /*0250*/  FADD R5, R12, -R5 ;  /* 0x800000050c057221 */ /* 0x010fc80000000000 */
[----:B------:R-:W-:-:S04]  /*0260*/  @!P1 FMUL R4, R4, 16777216 ;  /* 0x4b80000004049820 */ /* 0x000fc80000400000 */
[----:B0-----:R-:W-:-:S04]  /*0270*/  FMUL R4, R7, R4 ;  /* 0x0000000407047220 */ /* 0x001fc80000400000 */
[----:B------:R-:W-:-:S04]  /*0280*/  FMUL R4, R5, R4 ;  /* 0x0000000405047220 */ /* 0x000fc80000400000 */
[----:B-----5:R-:W-:-:S05]  /*0290*/  FFMA R4, R8, R4, R11 ;  /* 0x0000000408047223 */ /* 0x020fca000000000b */
[----:B------:R-:W-:-:S04]  /*02a0*/  FSETP.GEU.AND P0, PT, R4, RZ, PT ;  /* 0x000000ff0400720b */ /* 0x000fc80003f0e000 */
[----:B------:R-:W-:-:S05]  /*02b0*/  FSEL R5, R4, RZ, P0 ;  /* 0x000000ff04057208 */ /* 0x000fca0000000000 */
[----:B------:R-:W-:Y:S01]  /*02c0*/  STG.E desc[UR4][R2.64], R5 ;  /* 0x0000000502007986 */ /* 0x000fe2000c101904 */
[----:B------:R-:W-:Y:S05]  /*02d0*/  EXIT ;  /* 0x000000000000794d */ /* 0x000fea0003800000 */
.L_x_0:
[----:B------:R-:W-:-:S00]  /*02e0*/  BRA `(.L_x_0) ;  /* 0xfffffffc00fc7947 */ /* 0x000fc0000383ffff */
[----:B------:R-:W-:-:S00]  /*02f0*/  NOP ;  /* 0x0000000000007918 */ /* 0x000fc00000000000 */
        /* <DEDUP_REMOVED lines=8> */
.L_x_1:


//--------------------- .nv.global.init           --------------------------
	.section	.nv.global.init,"aw",@progbits
.nv.global.init:
	.type		_$_str,@object
	.size		_$_str,(_$_str_$_2 - _$_str)
_$_str:
        /*0000*/ 	.byte	0x5f, 0x5f, 0x43, 0x55, 0x44, 0x41, 0x5f, 0x46, 0x54, 0x5a, 0x00
	.type		_$_str_$_2,@object
	.size		_$_str_$_2,(.L_1 - _$_str_$_2)
_$_str_$_2:
        /*000b*/ 	.byte	0x5f, 0x5f, 0x43, 0x55, 0x44, 0x41, 0x5f, 0x50, 0x52, 0x45, 0x43, 0x5f, 0x53, 0x51, 0x52, 0x54
        /*001b*/ 	.byte	0x00
.L_1:


//--------------------- .nv.constant0.triton_poi_fused__native_batch_norm_legit_no_training_relu_0 --------------------------
	.section	.nv.constant0.triton_poi_fused__native_batch_norm_legit_no_training_relu_0,"a",@progbits
	.sectionflags	@""
	.align	4
.nv.constant0.triton_poi_fused__native_batch_norm_legit_no_training_relu_0:
	.zero		580
